//
// Generated by NVIDIA NVVM Compiler
//
// Compiler Build ID: CL-36424714
// Cuda compilation tools, release 13.0, V13.0.88
// Based on NVVM 20.0.0
//

.version 9.0
.target sm_100
.address_size 64

	// .globl	_Z6strrevPc

.visible .entry _Z6strrevPc(
	.param .u64 .ptr .align 1 _Z6strrevPc_param_0
)
{
	.reg .pred 	%p<7>;
	.reg .b16 	%rs<12>;
	.reg .b32 	%r<30>;
	.reg .b64 	%rd<28>;

	ld.param.u64 	%rd13, [_Z6strrevPc_param_0];
	cvta.to.global.u64 	%rd1, %rd13;
	add.s64 	%rd25, %rd1, -1;
	mov.b32 	%r24, 0;
	mov.b64 	%rd24, 0;
$L__BB0_1:
	mov.u32 	%r1, %r24;
	cvt.u64.u32 	%rd14, %r1;
	add.s64 	%rd15, %rd1, %rd14;
	ld.global.u8 	%rs1, [%rd15];
	setp.ne.s16 	%p1, %rs1, 0;
	add.s32 	%r24, %r1, 1;
	add.s64 	%rd25, %rd25, 1;
	add.s64 	%rd24, %rd24, 1;
	@%p1 bra 	$L__BB0_1;
	setp.lt.u32 	%p2, %r1, 2;
	@%p2 bra 	$L__BB0_9;
	shr.u32 	%r3, %r1, 1;
	setp.lt.u32 	%p3, %r1, 8;
	mov.b32 	%r27, 0;
	@%p3 bra 	$L__BB0_6;
	and.b32  	%r27, %r3, 1073741820;
	and.b32  	%r21, %r3, 2147483644;
	neg.s32 	%r26, %r21;
	mov.b32 	%r25, -1;
	mov.b64 	%rd26, 3;
$L__BB0_5:
	cvt.s64.s32 	%rd17, %r25;
	add.s64 	%rd18, %rd24, %rd17;
	add.s64 	%rd19, %rd1, %rd26;
	ld.global.u8 	%rs2, [%rd19+-3];
	add.s64 	%rd20, %rd1, %rd18;
	ld.global.u8 	%rs3, [%rd20+-1];
	st.global.u8 	[%rd19+-3], %rs3;
	st.global.u8 	[%rd20+-1], %rs2;
	ld.global.u8 	%rs4, [%rd19+-2];
	ld.global.u8 	%rs5, [%rd20+-2];
	st.global.u8 	[%rd19+-2], %rs5;
	st.global.u8 	[%rd20+-2], %rs4;
	ld.global.u8 	%rs6, [%rd19+-1];
	ld.global.u8 	%rs7, [%rd20+-3];
	st.global.u8 	[%rd19+-1], %rs7;
	st.global.u8 	[%rd20+-3], %rs6;
	ld.global.u8 	%rs8, [%rd19];
	ld.global.u8 	%rs9, [%rd20+-4];
	st.global.u8 	[%rd19], %rs9;
	st.global.u8 	[%rd20+-4], %rs8;
	add.s32 	%r26, %r26, 4;
	add.s32 	%r25, %r25, -4;
	add.s64 	%rd26, %rd26, 4;
	setp.ne.s32 	%p4, %r26, 0;
	@%p4 bra 	$L__BB0_5;
$L__BB0_6:
	and.b32  	%r22, %r3, 3;
	setp.eq.s32 	%p5, %r22, 0;
	@%p5 bra 	$L__BB0_9;
	not.b32 	%r29, %r27;
	cvt.u64.u32 	%rd21, %r27;
	add.s64 	%rd27, %rd1, %rd21;
	neg.s32 	%r28, %r22;
$L__BB0_8:
	.pragma "nounroll";
	cvt.s64.s32 	%rd22, %r29;
	add.s64 	%rd23, %rd25, %rd22;
	ld.global.u8 	%rs10, [%rd27];
	ld.global.u8 	%rs11, [%rd23];
	st.global.u8 	[%rd27], %rs11;
	st.global.u8 	[%rd23], %rs10;
	add.s32 	%r29, %r29, -1;
	add.s64 	%rd27, %rd27, 1;
	add.s32 	%r28, %r28, 1;
	setp.ne.s32 	%p6, %r28, 0;
	@%p6 bra 	$L__BB0_8;
$L__BB0_9:
	ret;

}


// ===== COMPILED SASS (sm_100) =====

	.target	sm_100

	.elftype	@"ET_EXEC"


//--------------------- .note.nv.tkinfo           --------------------------
	.section	.note.nv.tkinfo,"",@"SHT_NOTE"
	.sectionflags	@"SHF_NOTE_NV_TKINFO"
	.tkinfo
        /*0018*/ 	.word	0x00000002
        /*0030*/ 	.string	""
        /*0030*/ 	.string	"ptxas"
        /*0030*/ 	.string	"Cuda compilation tools, release 13.0, V13.0.88"
        /*0030*/ 	.string	"Build cuda_13.0.r13.0/compiler.36424714_0"
        /*0030*/ 	.string	"-arch sm_100 -m 64 "



//--------------------- .note.nv.cuinfo           --------------------------
	.section	.note.nv.cuinfo,"",@"SHT_NOTE"
	.sectionflags	@"SHF_NOTE_NV_CUINFO"
        /*0018*/ 	.short	0x0002
        /*001a*/ 	.short	0x0064
        /*001c*/ 	.short	0x0082
	.zero		2


//--------------------- .nv.info                  --------------------------
	.section	.nv.info,"",@"SHT_CUDA_INFO"
	.align	4


	//----- nvinfo : EIATTR_REGCOUNT
	.align		4
        /*0000*/ 	.byte	0x04, 0x2f
        /*0002*/ 	.short	(.L_1 - .L_0)
	.align		4
.L_0:
        /*0004*/ 	.word	index@(_Z6strrevPc)
        /*0008*/ 	.word	0x0000001c


	//----- nvinfo : EIATTR_FRAME_SIZE
	.align		4
.L_1:
        /*000c*/ 	.byte	0x04, 0x11
        /*000e*/ 	.short	(.L_3 - .L_2)
	.align		4
.L_2:
        /*0010*/ 	.word	index@(_Z6strrevPc)
        /*0014*/ 	.word	0x00000000


	//----- nvinfo : EIATTR_MIN_STACK_SIZE
	.align		4
.L_3:
        /*0018*/ 	.byte	0x04, 0x12
        /*001a*/ 	.short	(.L_5 - .L_4)
	.align		4
.L_4:
        /*001c*/ 	.word	index@(_Z6strrevPc)
        /*0020*/ 	.word	0x00000000
.L_5:


//--------------------- .nv.compat                --------------------------
	.section	.nv.compat,"",@"SHT_CUDA_COMPAT_INFO"
	.align	4
        /*0000*/ 	.byte	0x02, 0x09, 0x00, 0x00, 0x02, 0x02, 0x01, 0x00, 0x02, 0x05, 0x05, 0x00, 0x03, 0x07, 0x01, 0x01
        /*0010*/ 	.byte	0x02, 0x03, 0x00, 0x00, 0x02, 0x06, 0x01, 0x00, 0x04, 0x0b, 0x08, 0x00, 0x09, 0x00, 0x00, 0x00
        /*0020*/ 	.byte	0x00, 0x00, 0x00, 0x00


//--------------------- .nv.info._Z6strrevPc      --------------------------
	.section	.nv.info._Z6strrevPc,"",@"SHT_CUDA_INFO"
	.sectionflags	@""
	.align	4


	//----- nvinfo : EIATTR_CUDA_API_VERSION
	.align		4
        /*0000*/ 	.byte	0x04, 0x37
        /*0002*/ 	.short	(.L_7 - .L_6)
.L_6:
        /*0004*/ 	.word	0x00000082


	//----- nvinfo : EIATTR_KPARAM_INFO
	.align		4
.L_7:
        /*0008*/ 	.byte	0x04, 0x17
        /*000a*/ 	.short	(.L_9 - .L_8)
.L_8:
        /*000c*/ 	.word	0x00000000
        /*0010*/ 	.short	0x0000
        /*0012*/ 	.short	0x0000
        /*0014*/ 	.byte	0x00, 0xf5, 0x21, 0x00


	//----- nvinfo : EIATTR_SPARSE_MMA_MASK
	.align		4
.L_9:
        /*0018*/ 	.byte	0x03, 0x50
        /*001a*/ 	.short	0x0000


	//----- nvinfo : EIATTR_MAXREG_COUNT
	.align		4
        /*001c*/ 	.byte	0x03, 0x1b
        /*001e*/ 	.short	0x00ff


	//----- nvinfo : EIATTR_MERCURY_ISA_VERSION
	.align		4
        /*0020*/ 	.byte	0x03, 0x5f
        /*0022*/ 	.short	0x0101


	//----- nvinfo : EIATTR_VRC_CTA_INIT_COUNT
	.align		4
        /*0024*/ 	.byte	0x02, 0x4a
	.zero		1
	.zero		1


	//----- nvinfo : EIATTR_EXIT_INSTR_OFFSETS
	.align		4
        /*0028*/ 	.byte	0x04, 0x1c
        /*002a*/ 	.short	(.L_11 - .L_10)


	//   ....[0]....
.L_10:
        /*002c*/ 	.word	0x00000160


	//   ....[1]....
        /*0030*/ 	.word	0x00000e20


	//   ....[2]....
        /*0034*/ 	.word	0x00000f50


	//----- nvinfo : EIATTR_CBANK_PARAM_SIZE
	.align		4
.L_11:
        /*0038*/ 	.byte	0x03, 0x19
        /*003a*/ 	.short	0x0008


	//----- nvinfo : EIATTR_PARAM_CBANK
	.align		4
        /*003c*/ 	.byte	0x04, 0x0a
        /*003e*/ 	.short	(.L_13 - .L_12)
	.align		4
.L_12:
        /*0040*/ 	.word	index@(.nv.constant0._Z6strrevPc)
        /*0044*/ 	.short	0x0380
        /*0046*/ 	.short	0x0008


	//----- nvinfo : EIATTR_SW_WAR
	.align		4
.L_13:
        /*0048*/ 	.byte	0x04, 0x36
        /*004a*/ 	.short	(.L_15 - .L_14)
.L_14:
        /*004c*/ 	.word	0x00000008
.L_15:


//--------------------- .nv.callgraph             --------------------------
	.section	.nv.callgraph,"",@"SHT_CUDA_CALLGRAPH"
	.align	4
	.sectionentsize	8
	.align		4
        /*0000*/ 	.word	0x00000000
	.align		4
        /*0004*/ 	.word	0xffffffff
	.align		4
        /*0008*/ 	.word	0x00000000
	.align		4
        /*000c*/ 	.word	0xfffffffe
	.align		4
        /*0010*/ 	.word	0x00000000
	.align		4
        /*0014*/ 	.word	0xfffffffd
	.align		4
        /*0018*/ 	.word	0x00000000
	.align		4
        /*001c*/ 	.word	0xfffffffc


//--------------------- .text._Z6strrevPc         --------------------------
	.section	.text._Z6strrevPc,"ax",@progbits
	.align	128
        .global         _Z6strrevPc
        .type           _Z6strrevPc,@function
        .size           _Z6strrevPc,(.L_x_8 - _Z6strrevPc)
        .other          _Z6strrevPc,@"STO_CUDA_ENTRY STV_DEFAULT"
_Z6strrevPc:
.text._Z6strrevPc:
[----:B------:R-:W-:Y:S01]  /*0000*/  LDC R1, c[0x0][0x37c] ;  /* 0x0000df00ff017b82 */ /* 0x000fe20000000800 */
[----:B------:R-:W0:Y:S01]  /*0010*/  LDCU.64 UR10, c[0x0][0x380] ;  /* 0x00007000ff0a77ac */ /* 0x000e220008000a00 */
[----:B------:R-:W1:Y:S01]  /*0020*/  LDCU.64 UR12, c[0x0][0x358] ;  /* 0x00006b00ff0c77ac */ /* 0x000e620008000a00 */
[----:B------:R-:W-:Y:S01]  /*0030*/  UMOV UR4, URZ ;  /* 0x000000ff00047c82 */ /* 0x000fe20008000000 */
[----:B------:R-:W-:Y:S01]  /*0040*/  UMOV UR5, URZ ;  /* 0x000000ff00057c82 */ /* 0x000fe20008000000 */
[----:B------:R-:W-:Y:S01]  /*0050*/  UMOV UR6, URZ ;  /* 0x000000ff00067c82 */ /* 0x000fe20008000000 */
[----:B0-----:R-:W-:-:S04]  /*0060*/  UIADD3 UR15, UP0, UPT, UR10, -0x1, URZ ;  /* 0xffffffff0a0f7890 */ /* 0x001fc8000ff1e0ff */
[----:B-1----:R-:W-:-:S12]  /*0070*/  UIADD3.X UR16, UPT, UPT, UR11, -0x1, URZ, UP0, !UPT ;  /* 0xffffffff0b107890 */ /* 0x002fd800087fe4ff */
.L_x_0:
[----:B------:R-:W-:-:S04]  /*0080*/  UIADD3 UR7, UP0, UPT, UR4, UR10, URZ ;  /* 0x0000000a04077290 */ /* 0x000fc8000ff1e0ff */
[----:B------:R-:W-:Y:S02]  /*0090*/  UIADD3.X UR8, UPT, UPT, URZ, UR11, URZ, UP0, !UPT ;  /* 0x0000000bff087290 */ /* 0x000fe400087fe4ff */
[----:B------:R-:W-:-:S04]  /*00a0*/  IMAD.U32 R2, RZ, RZ, UR7 ;  /* 0x00000007ff027e24 */ /* 0x000fc8000f8e00ff */
[----:B------:R-:W-:-:S05]  /*00b0*/  IMAD.U32 R3, RZ, RZ, UR8 ;  /* 0x00000008ff037e24 */ /* 0x000fca000f8e00ff */
[----:B------:R-:W2:Y:S01]  /*00c0*/  LDG.E.U8 R2, desc[UR12][R2.64] ;  /* 0x0000000c02027981 */ /* 0x000ea2000c1e1100 */
[----:B------:R-:W-:Y:S01]  /*00d0*/  UIADD3 UR15, UP0, UPT, UR15, 0x1, URZ ;  /* 0x000000010f0f7890 */ /* 0x000fe2000ff1e0ff */
[----:B------:R-:W-:Y:S01]  /*00e0*/  IMAD.U32 R0, RZ, RZ, UR4 ;  /* 0x00000004ff007e24 */ /* 0x000fe2000f8e00ff */
[----:B------:R-:W-:Y:S02]  /*00f0*/  UIADD3 UR5, UP1, UPT, UR5, 0x1, URZ ;  /* 0x0000000105057890 */ /* 0x000fe4000ff3e0ff */
[----:B------:R-:W-:Y:S02]  /*0100*/  UIADD3.X UR16, UPT, UPT, URZ, UR16, URZ, UP0, !UPT ;  /* 0x00000010ff107290 */ /* 0x000fe400087fe4ff */
[----:B------:R-:W-:Y:S02]  /*0110*/  UIADD3.X UR6, UPT, UPT, URZ, UR6, URZ, UP1, !UPT ;  /* 0x00000006ff067290 */ /* 0x000fe40008ffe4ff */
[----:B------:R-:W-:Y:S01]  /*0120*/  UIADD3 UR4, UPT, UPT, UR4, 0x1, URZ ;  /* 0x0000000104047890 */ /* 0x000fe2000fffe0ff */
[----:B--2---:R-:W-:-:S13]  /*0130*/  ISETP.NE.AND P0, PT, R2, RZ, PT ;  /* 0x000000ff0200720c */ /* 0x004fda0003f05270 */
[----:B------:R-:W-:Y:S05]  /*0140*/  @P0 BRA `(.L_x_0) ;  /* 0xfffffffc00cc0947 */ /* 0x000fea000383ffff */
[----:B------:R-:W-:-:S13]  /*0150*/  ISETP.GE.U32.AND P0, PT, R0, 0x2, PT ;  /* 0x000000020000780c */ /* 0x000fda0003f06070 */
[----:B------:R-:W-:Y:S05]  /*0160*/  @!P0 EXIT ;  /* 0x000000000000894d */ /* 0x000fea0003800000 */
[----:B------:R-:W-:Y:S01]  /*0170*/  ISETP.GE.U32.AND P0, PT, R0, 0x8, PT ;  /* 0x000000080000780c */ /* 0x000fe20003f06070 */
[----:B------:R-:W-:Y:S01]  /*0180*/  IMAD.MOV.U32 R2, RZ, RZ, RZ ;  /* 0x000000ffff027224 */ /* 0x000fe200078e00ff */
[----:B------:R-:W-:-:S11]  /*0190*/  SHF.R.U32.HI R0, RZ, 0x1, R0 ;  /* 0x00000001ff007819 */ /* 0x000fd60000011600 */
[----:B------:R-:W-:Y:S05]  /*01a0*/  @!P0 BRA `(.L_x_1) ;  /* 0x0000000c00188947 */ /* 0x000fea0003800000 */
[C---:B------:R-:W-:Y:S01]  /*01b0*/  LOP3.LUT R3, R0.reuse, 0x7ffffffc, RZ, 0xc0, !PT ;  /* 0x7ffffffc00037812 */ /* 0x040fe200078ec0ff */
[----:B------:R-:W-:Y:S01]  /*01c0*/  UMOV UR9, 0xffffffff ;  /* 0xffffffff00097882 */ /* 0x000fe20000000000 */
[----:B------:R-:W-:Y:S01]  /*01d0*/  UMOV UR14, 0x3 ;  /* 0x00000003000e7882 */ /* 0x000fe20000000000 */
[----:B------:R-:W-:Y:S01]  /*01e0*/  UMOV UR4, URZ ;  /* 0x000000ff00047c82 */ /* 0x000fe20008000000 */
[----:B------:R-:W-:Y:S02]  /*01f0*/  IADD3 R3, PT, PT, -R3, RZ, RZ ;  /* 0x000000ff03037210 */ /* 0x000fe40007ffe1ff */
[----:B------:R-:W-:Y:S02]  /*0200*/  LOP3.LUT R2, R0, 0x3ffffffc, RZ, 0xc0, !PT ;  /* 0x3ffffffc00027812 */ /* 0x000fe400078ec0ff */
[----:B------:R-:W-:-:S13]  /*0210*/  ISETP.GE.AND P0, PT, R3, RZ, PT ;  /* 0x000000ff0300720c */ /* 0x000fda0003f06270 */
[----:B------:R-:W-:Y:S05]  /*0220*/  @P0 BRA `(.L_x_2) ;  /* 0x00000008007c0947 */ /* 0x000fea0003800000 */
[----:B------:R-:W-:Y:S01]  /*0230*/  IMAD.MOV R4, RZ, RZ, -R3 ;  /* 0x000000ffff047224 */ /* 0x000fe200078e0a03 */
[----:B------:R-:W-:-:S04]  /*0240*/  PLOP3.LUT P0, PT, PT, PT, PT, 0x80, 0x8 ;  /* 0x000000000008781c */ /* 0x000fc80003f0f070 */
[----:B------:R-:W-:-:S13]  /*0250*/  ISETP.GT.AND P1, PT, R4, 0xc, PT ;  /* 0x0000000c0400780c */ /* 0x000fda0003f24270 */
[----:B------:R-:W-:Y:S05]  /*0260*/  @!P1 BRA `(.L_x_3) ;  /* 0x0000000400889947 */ /* 0x000fea0003800000 */
[----:B------:R-:W-:-:S13]  /*0270*/  PLOP3.LUT P0, PT, PT, PT, PT, 0x8, 0x80 ;  /* 0x000000000080781c */ /* 0x000fda0003f0e170 */
.L_x_4:
[----:B------:R-:W-:Y:S02]  /*0280*/  USHF.R.S32.HI UR7, URZ, 0x1f, UR9 ;  /* 0x0000001fff077899 */ /* 0x000fe40008011409 */
[----:B------:R-:W-:Y:S02]  /*0290*/  UIADD3 UR18, UP1, UP2, UR5, UR10, UR9 ;  /* 0x0000000a05127290 */ /* 0x000fe4000fa3e009 */
[----:B------:R-:W-:Y:S02]  /*02a0*/  UIADD3 UR8, UP0, UPT, UR14, UR10, URZ ;  /* 0x0000000a0e087290 */ /* 0x000fe4000ff1e0ff */
[----:B------:R-:W-:Y:S02]  /*02b0*/  UIADD3.X UR7, UPT, UPT, UR6, UR11, UR7, UP1, UP2 ;  /* 0x0000000b06077290 */ /* 0x000fe40008fe4407 */
[----:B------:R-:W-:Y:S01]  /*02c0*/  UIADD3.X UR17, UPT, UPT, UR4, UR11, URZ, UP0, !UPT ;  /* 0x0000000b04117290 */ /* 0x000fe200087fe4ff */
[----:B------:R-:W-:Y:S02]  /*02d0*/  IMAD.U32 R8, RZ, RZ, UR18 ;  /* 0x00000012ff087e24 */ /* 0x000fe4000f8e00ff */
[----:B--2---:R-:W-:-:S02]  /*02e0*/  IMAD.U32 R4, RZ, RZ, UR8 ;  /* 0x00000008ff047e24 */ /* 0x004fc4000f8e00ff */
[----:B------:R-:W-:Y:S01]  /*02f0*/  IMAD.U32 R9, RZ, RZ, UR7 ;  /* 0x00000007ff097e24 */ /* 0x000fe2000f8e00ff */
[----:B------:R-:W-:-:S04]  /*0300*/  MOV R5, UR17 ;  /* 0x0000001100057c02 */ /* 0x000fc80008000f00 */
[----:B------:R-:W2:Y:S04]  /*0310*/  LDG.E.U8 R11, desc[UR12][R8.64+-0x1] ;  /* 0xffffff0c080b7981 */ /* 0x000ea8000c1e1100 */
[----:B------:R-:W3:Y:S04]  /*0320*/  LDG.E.U8 R7, desc[UR12][R4.64+-0x3] ;  /* 0xfffffd0c04077981 */ /* 0x000ee8000c1e1100 */
[----:B--2---:R0:W-:Y:S04]  /*0330*/  STG.E.U8 desc[UR12][R4.64+-0x3], R11 ;  /* 0xfffffd0b04007986 */ /* 0x0041e8000c10110c */
[----:B---3--:R1:W-:Y:S04]  /*0340*/  STG.E.U8 desc[UR12][R8.64+-0x1], R7 ;  /* 0xffffff0708007986 */ /* 0x0083e8000c10110c */
[----:B------:R-:W2:Y:S04]  /*0350*/  LDG.E.U8 R15, desc[UR12][R8.64+-0x2] ;  /* 0xfffffe0c080f7981 */ /* 0x000ea8000c1e1100 */
[----:B------:R-:W3:Y:S04]  /*0360*/  LDG.E.U8 R13, desc[UR12][R4.64+-0x2] ;  /* 0xfffffe0c040d7981 */ /* 0x000ee8000c1e1100 */
[----:B--2---:R2:W-:Y:S04]  /*0370*/  STG.E.U8 desc[UR12][R4.64+-0x2], R15 ;  /* 0xfffffe0f04007986 */ /* 0x0045e8000c10110c */
[----:B---3--:R3:W-:Y:S04]  /*0380*/  STG.E.U8 desc[UR12][R8.64+-0x2], R13 ;  /* 0xfffffe0d08007986 */ /* 0x0087e8000c10110c */
[----:B------:R-:W4:Y:S04]  /*0390*/  LDG.E.U8 R19, desc[UR12][R8.64+-0x3] ;  /* 0xfffffd0c08137981 */ /* 0x000f28000c1e1100 */
[----:B------:R-:W5:Y:S01]  /*03a0*/  LDG.E.U8 R17, desc[UR12][R4.64+-0x1] ;  /* 0xffffff0c04117981 */ /* 0x000f62000c1e1100 */
[----:B------:R-:W-:-:S04]  /*03b0*/  UIADD3 UR7, UPT, UPT, UR9, -0x4, URZ ;  /* 0xfffffffc09077890 */ /* 0x000fc8000fffe0ff */
[----:B------:R-:W-:Y:S02]  /*03c0*/  USHF.R.S32.HI UR8, URZ, 0x1f, UR7 ;  /* 0x0000001fff087899 */ /* 0x000fe40008011407 */
[----:B------:R-:W-:Y:S01]  /*03d0*/  UIADD3 UR7, UP0, UP1, UR5, UR10, UR7 ;  /* 0x0000000a05077290 */ /* 0x000fe2000f91e007 */
[----:B----4-:R4:W-:Y:S04]  /*03e0*/  STG.E.U8 desc[UR12][R4.64+-0x1], R19 ;  /* 0xffffff1304007986 */ /* 0x0109e8000c10110c */
[----:B-----5:R5:W-:Y:S04]  /*03f0*/  STG.E.U8 desc[UR12][R8.64+-0x3], R17 ;  /* 0xfffffd1108007986 */ /* 0x020be8000c10110c */
[----:B------:R-:W2:Y:S04]  /*0400*/  LDG.E.U8 R21, desc[UR12][R8.64+-0x4] ;  /* 0xfffffc0c08157981 */ /* 0x000ea8000c1e1100 */
[----:B0-----:R-:W3:Y:S01]  /*0410*/  LDG.E.U8 R11, desc[UR12][R4.64] ;  /* 0x0000000c040b7981 */ /* 0x001ee2000c1e1100 */
[----:B------:R-:W-:Y:S01]  /*0420*/  UIADD3.X UR8, UPT, UPT, UR6, UR11, UR8, UP0, UP1 ;  /* 0x0000000b06087290 */ /* 0x000fe200087e2408 */
[----:B------:R-:W-:-:S05]  /*0430*/  IMAD.U32 R6, RZ, RZ, UR7 ;  /* 0x00000007ff067e24 */ /* 0x000fca000f8e00ff */
[----:B-1----:R-:W-:Y:S01]  /*0440*/  IMAD.U32 R7, RZ, RZ, UR8 ;  /* 0x00000008ff077e24 */ /* 0x002fe2000f8e00ff */
[----:B--2---:R0:W-:Y:S04]  /*0450*/  STG.E.U8 desc[UR12][R4.64], R21 ;  /* 0x0000001504007986 */ /* 0x0041e8000c10110c */
[----:B---3--:R1:W-:Y:S04]  /*0460*/  STG.E.U8 desc[UR12][R8.64+-0x4], R11 ;  /* 0xfffffc0b08007986 */ /* 0x0083e8000c10110c */
[----:B------:R-:W2:Y:S04]  /*0470*/  LDG.E.U8 R15, desc[UR12][R6.64+-0x1] ;  /* 0xffffff0c060f7981 */ /* 0x000ea8000c1e1100 */
[----:B------:R-:W3:Y:S04]  /*0480*/  LDG.E.U8 R13, desc[UR12][R4.64+0x1] ;  /* 0x0000010c040d7981 */ /* 0x000ee8000c1e1100 */
[----:B--2---:R2:W-:Y:S04]  /*0490*/  STG.E.U8 desc[UR12][R4.64+0x1], R15 ;  /* 0x0000010f04007986 */ /* 0x0045e8000c10110c */
[----:B---3--:R3:W-:Y:S04]  /*04a0*/  STG.E.U8 desc[UR12][R6.64+-0x1], R13 ;  /* 0xffffff0d06007986 */ /* 0x0087e8000c10110c */
[----:B----4-:R-:W4:Y:S04]  /*04b0*/  LDG.E.U8 R19, desc[UR12][R6.64+-0x2] ;  /* 0xfffffe0c06137981 */ /* 0x010f28000c1e1100 */
[----:B-----5:R-:W5:Y:S04]  /*04c0*/  LDG.E.U8 R17, desc[UR12][R4.64+0x2] ;  /* 0x0000020c04117981 */ /* 0x020f68000c1e1100 */
[----:B----4-:R4:W-:Y:S04]  /*04d0*/  STG.E.U8 desc[UR12][R4.64+0x2], R19 ;  /* 0x0000021304007986 */ /* 0x0109e8000c10110c */
[----:B-----5:R5:W-:Y:S04]  /*04e0*/  STG.E.U8 desc[UR12][R6.64+-0x2], R17 ;  /* 0xfffffe1106007986 */ /* 0x020be8000c10110c */
[----:B------:R-:W2:Y:S04]  /*04f0*/  LDG.E.U8 R23, desc[UR12][R6.64+-0x3] ;  /* 0xfffffd0c06177981 */ /* 0x000ea8000c1e1100 */
[----:B0-----:R-:W3:Y:S01]  /*0500*/  LDG.E.U8 R21, desc[UR12][R4.64+0x3] ;  /* 0x0000030c04157981 */ /* 0x001ee2000c1e1100 */
[----:B------:R-:W-:-:S04]  /*0510*/  UIADD3 UR7, UPT, UPT, UR9, -0x8, URZ ;  /* 0xfffffff809077890 */ /* 0x000fc8000fffe0ff */
[----:B------:R-:W-:Y:S02]  /*0520*/  USHF.R.S32.HI UR8, URZ, 0x1f, UR7 ;  /* 0x0000001fff087899 */ /* 0x000fe40008011407 */
[----:B------:R-:W-:Y:S01]  /*0530*/  UIADD3 UR7, UP0, UP1, UR5, UR10, UR7 ;  /* 0x0000000a05077290 */ /* 0x000fe2000f91e007 */
[----:B--2---:R0:W-:Y:S04]  /*0540*/  STG.E.U8 desc[UR12][R4.64+0x3], R23 ;  /* 0x0000031704007986 */ /* 0x0041e8000c10110c */
[----:B---3--:R2:W-:Y:S04]  /*0550*/  STG.E.U8 desc[UR12][R6.64+-0x3], R21 ;  /* 0xfffffd1506007986 */ /* 0x0085e8000c10110c */
[----:B------:R-:W3:Y:S04]  /*0560*/  LDG.E.U8 R25, desc[UR12][R6.64+-0x4] ;  /* 0xfffffc0c06197981 */ /* 0x000ee8000c1e1100 */
[----:B-1----:R-:W4:Y:S01]  /*0570*/  LDG.E.U8 R11, desc[UR12][R4.64+0x4] ;  /* 0x0000040c040b7981 */ /* 0x002f22000c1e1100 */
[----:B------:R-:W-:Y:S01]  /*0580*/  UIADD3.X UR8, UPT, UPT, UR6, UR11, UR8, UP0, UP1 ;  /* 0x0000000b06087290 */ /* 0x000fe200087e2408 */
[----:B------:R-:W-:-:S05]  /*0590*/  MOV R8, UR7 ;  /* 0x0000000700087c02 */ /* 0x000fca0008000f00 */
[----:B------:R-:W-:Y:S01]  /*05a0*/  IMAD.U32 R9, RZ, RZ, UR8 ;  /* 0x00000008ff097e24 */ /* 0x000fe2000f8e00ff */
[----:B---3--:R1:W-:Y:S04]  /*05b0*/  STG.E.U8 desc[UR12][R4.64+0x4], R25 ;  /* 0x0000041904007986 */ /* 0x0083e8000c10110c */
[----:B----4-:R3:W-:Y:S04]  /*05c0*/  STG.E.U8 desc[UR12][R6.64+-0x4], R11 ;  /* 0xfffffc0b06007986 */ /* 0x0107e8000c10110c */
[----:B------:R-:W4:Y:S04]  /*05d0*/  LDG.E.U8 R15, desc[UR12][R8.64+-0x1] ;  /* 0xffffff0c080f7981 */ /* 0x000f28000c1e1100 */
[----:B------:R-:W5:Y:S04]  /*05e0*/  LDG.E.U8 R13, desc[UR12][R4.64+0x5] ;  /* 0x0000050c040d7981 */ /* 0x000f68000c1e1100 */
[----:B----4-:R4:W-:Y:S04]  /*05f0*/  STG.E.U8 desc[UR12][R4.64+0x5], R15 ;  /* 0x0000050f04007986 */ /* 0x0109e8000c10110c */
[----:B-----5:R5:W-:Y:S04]  /*0600*/  STG.E.U8 desc[UR12][R8.64+-0x1], R13 ;  /* 0xffffff0d08007986 */ /* 0x020be8000c10110c */
[----:B------:R-:W2:Y:S04]  /*0610*/  LDG.E.U8 R19, desc[UR12][R8.64+-0x2] ;  /* 0xfffffe0c08137981 */ /* 0x000ea8000c1e1100 */
[----:B------:R-:W3:Y:S04]  /*0620*/  LDG.E.U8 R17, desc[UR12][R4.64+0x6] ;  /* 0x0000060c04117981 */ /* 0x000ee8000c1e1100 */
[----:B--2---:R2:W-:Y:S04]  /*0630*/  STG.E.U8 desc[UR12][R4.64+0x6], R19 ;  /* 0x0000061304007986 */ /* 0x0045e8000c10110c */
[----:B---3--:R3:W-:Y:S04]  /*0640*/  STG.E.U8 desc[UR12][R8.64+-0x2], R17 ;  /* 0xfffffe1108007986 */ /* 0x0087e8000c10110c */
[----:B0-----:R-:W4:Y:S04]  /*0650*/  LDG.E.U8 R23, desc[UR12][R8.64+-0x3] ;  /* 0xfffffd0c08177981 */ /* 0x001f28000c1e1100 */
[----:B------:R-:W5:Y:S01]  /*0660*/  LDG.E.U8 R21, desc[UR12][R4.64+0x7] ;  /* 0x0000070c04157981 */ /* 0x000f62000c1e1100 */
[----:B------:R-:W-:-:S04]  /*0670*/  UIADD3 UR7, UPT, UPT, UR9, -0xc, URZ ;  /* 0xfffffff409077890 */ /* 0x000fc8000fffe0ff */
[----:B------:R-:W-:Y:S02]  /*0680*/  USHF.R.S32.HI UR8, URZ, 0x1f, UR7 ;  /* 0x0000001fff087899 */ /* 0x000fe40008011407 */
[----:B------:R-:W-:Y:S01]  /*0690*/  UIADD3 UR7, UP0, UP1, UR5, UR10, UR7 ;  /* 0x0000000a05077290 */ /* 0x000fe2000f91e007 */
[----:B----4-:R0:W-:Y:S04]  /*06a0*/  STG.E.U8 desc[UR12][R4.64+0x7], R23 ;  /* 0x0000071704007986 */ /* 0x0101e8000c10110c */
[----:B-----5:R4:W-:Y:S04]  /*06b0*/  STG.E.U8 desc[UR12][R8.64+-0x3], R21 ;  /* 0xfffffd1508007986 */ /* 0x0209e8000c10110c */
[----:B-1----:R-:W5:Y:S04]  /*06c0*/  LDG.E.U8 R25, desc[UR12][R8.64+-0x4] ;  /* 0xfffffc0c08197981 */ /* 0x002f68000c1e1100 */
[----:B------:R-:W2:Y:S01]  /*06d0*/  LDG.E.U8 R11, desc[UR12][R4.64+0x8] ;  /* 0x0000080c040b7981 */ /* 0x000ea2000c1e1100 */
[----:B------:R-:W-:Y:S01]  /*06e0*/  UIADD3.X UR8, UPT, UPT, UR6, UR11, UR8, UP0, UP1 ;  /* 0x0000000b06087290 */ /* 0x000fe200087e2408 */
[----:B------:R-:W-:-:S05]  /*06f0*/  IMAD.U32 R6, RZ, RZ, UR7 ;  /* 0x00000007ff067e24 */ /* 0x000fca000f8e00ff */
[----:B------:R-:W-:Y:S01]  /*0700*/  IMAD.U32 R7, RZ, RZ, UR8 ;  /* 0x00000008ff077e24 */ /* 0x000fe2000f8e00ff */
[----:B-----5:R-:W-:Y:S04]  /*0710*/  STG.E.U8 desc[UR12][R4.64+0x8], R25 ;  /* 0x0000081904007986 */ /* 0x020fe8000c10110c */
[----:B--2---:R1:W-:Y:S04]  /*0720*/  STG.E.U8 desc[UR12][R8.64+-0x4], R11 ;  /* 0xfffffc0b08007986 */ /* 0x0043e8000c10110c */
[----:B------:R-:W2:Y:S04]  /*0730*/  LDG.E.U8 R15, desc[UR12][R6.64+-0x1] ;  /* 0xffffff0c060f7981 */ /* 0x000ea8000c1e1100 */
[----:B------:R-:W5:Y:S04]  /*0740*/  LDG.E.U8 R13, desc[UR12][R4.64+0x9] ;  /* 0x0000090c040d7981 */ /* 0x000f68000c1e1100 */
[----:B--2---:R2:W-:Y:S04]  /*0750*/  STG.E.U8 desc[UR12][R4.64+0x9], R15 ;  /* 0x0000090f04007986 */ /* 0x0045e8000c10110c */
[----:B-----5:R2:W-:Y:S04]  /*0760*/  STG.E.U8 desc[UR12][R6.64+-0x1], R13 ;  /* 0xffffff0d06007986 */ /* 0x0205e8000c10110c */
[----:B------:R-:W5:Y:S04]  /*0770*/  LDG.E.U8 R19, desc[UR12][R6.64+-0x2] ;  /* 0xfffffe0c06137981 */ /* 0x000f68000c1e1100 */
[----:B---3--:R-:W3:Y:S04]  /*0780*/  LDG.E.U8 R17, desc[UR12][R4.64+0xa] ;  /* 0x00000a0c04117981 */ /* 0x008ee8000c1e1100 */
[----:B-----5:R2:W-:Y:S04]  /*0790*/  STG.E.U8 desc[UR12][R4.64+0xa], R19 ;  /* 0x00000a1304007986 */ /* 0x0205e8000c10110c */
[----:B---3--:R2:W-:Y:S04]  /*07a0*/  STG.E.U8 desc[UR12][R6.64+-0x2], R17 ;  /* 0xfffffe1106007986 */ /* 0x0085e8000c10110c */
[----:B0-----:R-:W3:Y:S04]  /*07b0*/  LDG.E.U8 R23, desc[UR12][R6.64+-0x3] ;  /* 0xfffffd0c06177981 */ /* 0x001ee8000c1e1100 */
[----:B----4-:R-:W4:Y:S01]  /*07c0*/  LDG.E.U8 R21, desc[UR12][R4.64+0xb] ;  /* 0x00000b0c04157981 */ /* 0x010f22000c1e1100 */
[----:B------:R-:W-:-:S04]  /*07d0*/  IADD3 R3, PT, PT, R3, 0x10, RZ ;  /* 0x0000001003037810 */ /* 0x000fc80007ffe0ff */
[----:B------:R-:W-:Y:S01]  /*07e0*/  ISETP.GE.AND P1, PT, R3, -0xc, PT ;  /* 0xfffffff40300780c */ /* 0x000fe20003f26270 */
[----:B---3--:R2:W-:Y:S04]  /*07f0*/  STG.E.U8 desc[UR12][R4.64+0xb], R23 ;  /* 0x00000b1704007986 */ /* 0x0085e8000c10110c */
[----:B----4-:R2:W-:Y:S04]  /*0800*/  STG.E.U8 desc[UR12][R6.64+-0x3], R21 ;  /* 0xfffffd1506007986 */ /* 0x0105e8000c10110c */
[----:B-1----:R-:W3:Y:S04]  /*0810*/  LDG.E.U8 R11, desc[UR12][R6.64+-0x4] ;  /* 0xfffffc0c060b7981 */ /* 0x002ee8000c1e1100 */
[----:B------:R-:W4:Y:S01]  /*0820*/  LDG.E.U8 R9, desc[UR12][R4.64+0xc] ;  /* 0x00000c0c04097981 */ /* 0x000f22000c1e1100 */
[----:B------:R-:W-:-:S02]  /*0830*/  UIADD3 UR14, UP0, UPT, UR14, 0x10, URZ ;  /* 0x000000100e0e7890 */ /* 0x000fc4000ff1e0ff */
[----:B------:R-:W-:Y:S02]  /*0840*/  UIADD3 UR9, UPT, UPT, UR9, -0x10, URZ ;  /* 0xfffffff009097890 */ /* 0x000fe4000fffe0ff */
[----:B------:R-:W-:Y:S01]  /*0850*/  UIADD3.X UR4, UPT, UPT, URZ, UR4, URZ, UP0, !UPT ;  /* 0x00000004ff047290 */ /* 0x000fe200087fe4ff */
[----:B---3--:R2:W-:Y:S04]  /*0860*/  STG.E.U8 desc[UR12][R4.64+0xc], R11 ;  /* 0x00000c0b04007986 */ /* 0x0085e8000c10110c */
[----:B----4-:R2:W-:Y:S01]  /*0870*/  STG.E.U8 desc[UR12][R6.64+-0x4], R9 ;  /* 0xfffffc0906007986 */ /* 0x0105e2000c10110c */
[----:B------:R-:W-:Y:S06]  /*0880*/  @!P1 BRA `(.L_x_4) ;  /* 0xfffffff8007c9947 */ /* 0x000fec000383ffff */
.L_x_3:
[----:B--2---:R-:W-:-:S05]  /*0890*/  IMAD.MOV R4, RZ, RZ, -R3 ;  /* 0x000000ffff047224 */ /* 0x004fca00078e0a03 */
[----:B------:R-:W-:-:S13]  /*08a0*/  ISETP.GT.AND P1, PT, R4, 0x4, PT ;  /* 0x000000040400780c */ /* 0x000fda0003f24270 */
[----:B------:R-:W-:Y:S05]  /*08b0*/  @!P1 BRA `(.L_x_5) ;  /* 0x0000000000d09947 */ /* 0x000fea0003800000 */
[----:B------:R-:W-:Y:S02]  /*08c0*/  USHF.R.S32.HI UR7, URZ, 0x1f, UR9 ;  /* 0x0000001fff077899 */ /* 0x000fe40008011409 */
[----:B------:R-:W-:Y:S02]  /*08d0*/  UIADD3 UR18, UP1, UP2, UR5, UR10, UR9 ;  /* 0x0000000a05127290 */ /* 0x000fe4000fa3e009 */
[----:B------:R-:W-:Y:S02]  /*08e0*/  UIADD3 UR8, UP0, UPT, UR14, UR10, URZ ;  /* 0x0000000a0e087290 */ /* 0x000fe4000ff1e0ff */
[----:B------:R-:W-:Y:S02]  /*08f0*/  UIADD3.X UR7, UPT, UPT, UR6, UR11, UR7, UP1, UP2 ;  /* 0x0000000b06077290 */ /* 0x000fe40008fe4407 */
[----:B------:R-:W-:Y:S01]  /*0900*/  UIADD3.X UR17, UPT, UPT, UR4, UR11, URZ, UP0, !UPT ;  /* 0x0000000b04117290 */ /* 0x000fe200087fe4ff */
[----:B------:R-:W-:Y:S02]  /*0910*/  IMAD.U32 R8, RZ, RZ, UR18 ;  /* 0x00000012ff087e24 */ /* 0x000fe4000f8e00ff */
[----:B------:R-:W-:-:S02]  /*0920*/  IMAD.U32 R4, RZ, RZ, UR8 ;  /* 0x00000008ff047e24 */ /* 0x000fc4000f8e00ff */
        /* <DEDUP_REMOVED lines=28> */
[----:B----4-:R-:W3:Y:S04]  /*0af0*/  LDG.E.U8 R19, desc[UR12][R6.64+-0x2] ;  /* 0xfffffe0c06137981 */ /* 0x010ee8000c1e1100 */
[----:B-----5:R-:W4:Y:S04]  /*0b00*/  LDG.E.U8 R17, desc[UR12][R4.64+0x2] ;  /* 0x0000020c04117981 */ /* 0x020f28000c1e1100 */
[----:B---3--:R2:W-:Y:S04]  /*0b10*/  STG.E.U8 desc[UR12][R4.64+0x2], R19 ;  /* 0x0000021304007986 */ /* 0x0085e8000c10110c */
[----:B----4-:R2:W-:Y:S04]  /*0b20*/  STG.E.U8 desc[UR12][R6.64+-0x2], R17 ;  /* 0xfffffe1106007986 */ /* 0x0105e8000c10110c */
[----:B------:R-:W3:Y:S04]  /*0b30*/  LDG.E.U8 R23, desc[UR12][R6.64+-0x3] ;  /* 0xfffffd0c06177981 */ /* 0x000ee8000c1e1100 */
[----:B0-----:R-:W4:Y:S04]  /*0b40*/  LDG.E.U8 R21, desc[UR12][R4.64+0x3] ;  /* 0x0000030c04157981 */ /* 0x001f28000c1e1100 */
[----:B---3--:R2:W-:Y:S04]  /*0b50*/  STG.E.U8 desc[UR12][R4.64+0x3], R23 ;  /* 0x0000031704007986 */ /* 0x0085e8000c10110c */
[----:B----4-:R2:W-:Y:S04]  /*0b60*/  STG.E.U8 desc[UR12][R6.64+-0x3], R21 ;  /* 0xfffffd1506007986 */ /* 0x0105e8000c10110c */
[----:B-1----:R-:W3:Y:S04]  /*0b70*/  LDG.E.U8 R11, desc[UR12][R6.64+-0x4] ;  /* 0xfffffc0c060b7981 */ /* 0x002ee8000c1e1100 */
[----:B------:R-:W4:Y:S01]  /*0b80*/  LDG.E.U8 R9, desc[UR12][R4.64+0x4] ;  /* 0x0000040c04097981 */ /* 0x000f22000c1e1100 */
[----:B------:R-:W-:Y:S01]  /*0b90*/  UIADD3 UR14, UP0, UPT, UR14, 0x8, URZ ;  /* 0x000000080e0e7890 */ /* 0x000fe2000ff1e0ff */
[----:B------:R-:W-:Y:S01]  /*0ba0*/  PLOP3.LUT P0, PT, PT, PT, PT, 0x8, 0x80 ;  /* 0x000000000080781c */ /* 0x000fe20003f0e170 */
[----:B------:R-:W-:Y:S01]  /*0bb0*/  UIADD3 UR9, UPT, UPT, UR9, -0x8, URZ ;  /* 0xfffffff809097890 */ /* 0x000fe2000fffe0ff */
[----:B------:R-:W-:Y:S01]  /*0bc0*/  IADD3 R3, PT, PT, R3, 0x8, RZ ;  /* 0x0000000803037810 */ /* 0x000fe20007ffe0ff */
[----:B------:R-:W-:Y:S01]  /*0bd0*/  UIADD3.X UR4, UPT, UPT, URZ, UR4, URZ, UP0, !UPT ;  /* 0x00000004ff047290 */ /* 0x000fe200087fe4ff */
[----:B---3--:R2:W-:Y:S04]  /*0be0*/  STG.E.U8 desc[UR12][R4.64+0x4], R11 ;  /* 0x0000040b04007986 */ /* 0x0085e8000c10110c */
[----:B----4-:R2:W-:Y:S07]  /*0bf0*/  STG.E.U8 desc[UR12][R6.64+-0x4], R9 ;  /* 0xfffffc0906007986 */ /* 0x0105ee000c10110c */
.L_x_5:
[----:B------:R-:W-:-:S13]  /*0c00*/  ISETP.NE.OR P0, PT, R3, RZ, P0 ;  /* 0x000000ff0300720c */ /* 0x000fda0000705670 */
[----:B------:R-:W-:Y:S05]  /*0c10*/  @!P0 BRA `(.L_x_1) ;  /* 0x00000000007c8947 */ /* 0x000fea0003800000 */
.L_x_2:
[----:B------:R-:W-:Y:S02]  /*0c20*/  USHF.R.S32.HI UR7, URZ, 0x1f, UR9 ;  /* 0x0000001fff077899 */ /* 0x000fe40008011409 */
[----:B------:R-:W-:Y:S02]  /*0c30*/  UIADD3 UR18, UP1, UP2, UR5, UR10, UR9 ;  /* 0x0000000a05127290 */ /* 0x000fe4000fa3e009 */
[----:B------:R-:W-:Y:S02]  /*0c40*/  UIADD3 UR8, UP0, UPT, UR14, UR10, URZ ;  /* 0x0000000a0e087290 */ /* 0x000fe4000ff1e0ff */
[----:B------:R-:W-:Y:S02]  /*0c50*/  UIADD3.X UR7, UPT, UPT, UR6, UR11, UR7, UP1, UP2 ;  /* 0x0000000b06077290 */ /* 0x000fe40008fe4407 */
[----:B------:R-:W-:Y:S01]  /*0c60*/  UIADD3.X UR17, UPT, UPT, UR4, UR11, URZ, UP0, !UPT ;  /* 0x0000000b04117290 */ /* 0x000fe200087fe4ff */
[----:B-12---:R-:W-:Y:S02]  /*0c70*/  IMAD.U32 R6, RZ, RZ, UR18 ;  /* 0x00000012ff067e24 */ /* 0x006fe4000f8e00ff */
[----:B------:R-:W-:Y:S01]  /*0c80*/  IMAD.U32 R4, RZ, RZ, UR8 ;  /* 0x00000008ff047e24 */ /* 0x000fe2000f8e00ff */
[----:B------:R-:W-:-:S02]  /*0c90*/  MOV R7, UR7 ;  /* 0x0000000700077c02 */ /* 0x000fc40008000f00 */
[----:B------:R-:W-:-:S03]  /*0ca0*/  IMAD.U32 R5, RZ, RZ, UR17 ;  /* 0x00000011ff057e24 */ /* 0x000fc6000f8e00ff */
        /* <DEDUP_REMOVED lines=8> */
[----:B------:R-:W2:Y:S04]  /*0d30*/  LDG.E.U8 R19, desc[UR12][R6.64+-0x3] ;  /* 0xfffffd0c06137981 */ /* 0x000ea8000c1e1100 */
[----:B------:R-:W3:Y:S01]  /*0d40*/  LDG.E.U8 R17, desc[UR12][R4.64+-0x1] ;  /* 0xffffff0c04117981 */ /* 0x000ee2000c1e1100 */
[----:B------:R-:W-:-:S05]  /*0d50*/  VIADD R3, R3, 0x4 ;  /* 0x0000000403037836 */ /* 0x000fca0000000000 */
[----:B------:R-:W-:Y:S01]  /*0d60*/  ISETP.NE.AND P0, PT, R3, RZ, PT ;  /* 0x000000ff0300720c */ /* 0x000fe20003f05270 */
[----:B--2---:R1:W-:Y:S04]  /*0d70*/  STG.E.U8 desc[UR12][R4.64+-0x1], R19 ;  /* 0xffffff1304007986 */ /* 0x0043e8000c10110c */
[----:B---3--:R1:W-:Y:S04]  /*0d80*/  STG.E.U8 desc[UR12][R6.64+-0x3], R17 ;  /* 0xfffffd1106007986 */ /* 0x0083e8000c10110c */
[----:B------:R-:W2:Y:S04]  /*0d90*/  LDG.E.U8 R21, desc[UR12][R6.64+-0x4] ;  /* 0xfffffc0c06157981 */ /* 0x000ea8000c1e1100 */
[----:B0-----:R-:W3:Y:S01]  /*0da0*/  LDG.E.U8 R11, desc[UR12][R4.64] ;  /* 0x0000000c040b7981 */ /* 0x001ee2000c1e1100 */
[----:B------:R-:W-:-:S02]  /*0db0*/  UIADD3 UR14, UP0, UPT, UR14, 0x4, URZ ;  /* 0x000000040e0e7890 */ /* 0x000fc4000ff1e0ff */
[----:B------:R-:W-:Y:S02]  /*0dc0*/  UIADD3 UR9, UPT, UPT, UR9, -0x4, URZ ;  /* 0xfffffffc09097890 */ /* 0x000fe4000fffe0ff */
[----:B------:R-:W-:Y:S01]  /*0dd0*/  UIADD3.X UR4, UPT, UPT, URZ, UR4, URZ, UP0, !UPT ;  /* 0x00000004ff047290 */ /* 0x000fe200087fe4ff */
[----:B--2---:R1:W-:Y:S04]  /*0de0*/  STG.E.U8 desc[UR12][R4.64], R21 ;  /* 0x0000001504007986 */ /* 0x0043e8000c10110c */
[----:B---3--:R1:W-:Y:S01]  /*0df0*/  STG.E.U8 desc[UR12][R6.64+-0x4], R11 ;  /* 0xfffffc0b06007986 */ /* 0x0083e2000c10110c */
[----:B------:R-:W-:Y:S06]  /*0e00*/  @P0 BRA `(.L_x_2) ;  /* 0xfffffffc00840947 */ /* 0x000fec000383ffff */
.L_x_1:
[----:B------:R-:W-:-:S13]  /*0e10*/  LOP3.LUT P0, R0, R0, 0x3, RZ, 0xc0, !PT ;  /* 0x0000000300007812 */ /* 0x000fda000780c0ff */
[----:B------:R-:W-:Y:S05]  /*0e20*/  @!P0 EXIT ;  /* 0x000000000000894d */ /* 0x000fea0003800000 */
[----:B------:R-:W-:Y:S01]  /*0e30*/  IADD3 R8, P0, PT, R2, UR10, RZ ;  /* 0x0000000a02087c10 */ /* 0x000fe2000ff1e0ff */
[----:B-12---:R-:W-:Y:S01]  /*0e40*/  IMAD.MOV R6, RZ, RZ, -R0 ;  /* 0x000000ffff067224 */ /* 0x006fe200078e0a00 */
[----:B------:R-:W-:-:S03]  /*0e50*/  LOP3.LUT R0, RZ, R2, RZ, 0x33, !PT ;  /* 0x00000002ff007212 */ /* 0x000fc600078e33ff */
[----:B------:R-:W-:-:S08]  /*0e60*/  IMAD.X R11, RZ, RZ, UR11, P0 ;  /* 0x0000000bff0b7e24 */ /* 0x000fd000080e06ff */
.L_x_6:
[C---:B0-----:R-:W-:Y:S01]  /*0e70*/  IADD3 R2, P0, PT, R0.reuse, UR15, RZ ;  /* 0x0000000f00027c10 */ /* 0x041fe2000ff1e0ff */
[----:B------:R-:W-:Y:S01]  /*0e80*/  IMAD.MOV.U32 R5, RZ, RZ, R11 ;  /* 0x000000ffff057224 */ /* 0x000fe200078e000b */
[----:B------:R-:W-:Y:S02]  /*0e90*/  MOV R4, R8 ;  /* 0x0000000800047202 */ /* 0x000fe40000000f00 */
[----:B------:R-:W-:-:S03]  /*0ea0*/  LEA.HI.X.SX32 R3, R0, UR16, 0x1, P0 ;  /* 0x0000001000037c11 */ /* 0x000fc600080f0eff */
[----:B------:R-:W2:Y:S04]  /*0eb0*/  LDG.E.U8 R7, desc[UR12][R4.64] ;  /* 0x0000000c04077981 */ /* 0x000ea8000c1e1100 */
[----:B------:R-:W3:Y:S01]  /*0ec0*/  LDG.E.U8 R9, desc[UR12][R2.64] ;  /* 0x0000000c02097981 */ /* 0x000ee2000c1e1100 */
[----:B------:R-:W-:-:S05]  /*0ed0*/  VIADD R6, R6, 0x1 ;  /* 0x0000000106067836 */ /* 0x000fca0000000000 */
[----:B------:R-:W-:Y:S02]  /*0ee0*/  ISETP.NE.AND P0, PT, R6, RZ, PT ;  /* 0x000000ff0600720c */ /* 0x000fe40003f05270 */
[----:B------:R-:W-:Y:S01]  /*0ef0*/  IADD3 R8, P1, PT, R4, 0x1, RZ ;  /* 0x0000000104087810 */ /* 0x000fe20007f3e0ff */
[----:B------:R-:W-:-:S03]  /*0f00*/  VIADD R0, R0, 0xffffffff ;  /* 0xffffffff00007836 */ /* 0x000fc60000000000 */
[----:B------:R-:W-:Y:S01]  /*0f10*/  IADD3.X R11, PT, PT, RZ, R5, RZ, P1, !PT ;  /* 0x00000005ff0b7210 */ /* 0x000fe20000ffe4ff */
[----:B---3--:R0:W-:Y:S04]  /*0f20*/  STG.E.U8 desc[UR12][R4.64], R9 ;  /* 0x0000000904007986 */ /* 0x0081e8000c10110c */
[----:B--2---:R0:W-:Y:S02]  /*0f30*/  STG.E.U8 desc[UR12][R2.64], R7 ;  /* 0x0000000702007986 */ /* 0x0041e4000c10110c */
[----:B------:R-:W-:Y:S05]  /*0f40*/  @P0 BRA `(.L_x_6) ;  /* 0xfffffffc00c80947 */ /* 0x000fea000383ffff */
[----:B------:R-:W-:Y:S05]  /*0f50*/  EXIT ;  /* 0x000000000000794d */ /* 0x000fea0003800000 */
.L_x_7:
[----:B------:R-:W-:-:S00]  /*0f60*/  BRA `(.L_x_7) ;  /* 0xfffffffc00fc7947 */ /* 0x000fc0000383ffff */
[----:B------:R-:W-:-:S00]  /*0f70*/  NOP ;  /* 0x0000000000007918 */ /* 0x000fc00000000000 */
        /* <DEDUP_REMOVED lines=8> */
.L_x_8:


//--------------------- .nv.shared.reserved.0     --------------------------
	.section	.nv.shared.reserved.0,"aw",@nobits
	.weak		__nv_reservedSMEM_offset_0_alias
	.size		__nv_reservedSMEM_offset_0_alias, 0, 64
	.other		__nv_reservedSMEM_offset_0_alias,@"STO_CUDA_RESERVED_SHARED STV_DEFAULT"
__nv_reservedSMEM_offset_0_alias:
	.zero		0
	.zero		64


//--------------------- .nv.constant0._Z6strrevPc --------------------------
	.section	.nv.constant0._Z6strrevPc,"a",@progbits
	.sectionflags	@""
	.align	4
.nv.constant0._Z6strrevPc:
	.zero		904


//--------------------- SYMBOLS --------------------------

	.type		.nv.reservedSmem.offset0,@object
	.size		.nv.reservedSmem.offset0,0x4
